	.headerflags	@"EF_CUDA_TEXMODE_UNIFIED EF_CUDA_64BIT_ADDRESS EF_CUDA_ACCELERATORS EF_CUDA_SM90 EF_CUDA_VIRTUAL_SM(EF_CUDA_SM90)"
	.elftype	@"ET_EXEC"


//--------------------- .nv.info                  --------------------------
	.section	.nv.info,"",@"SHT_CUDA_INFO"
	.align	4


	//----- nvinfo : EIATTR_REGCOUNT
	.align		4
        /*0000*/ 	.byte	0x04, 0x2f
        /*0002*/ 	.short	(.L_1 - .L_0)
	.align		4
.L_0:
        /*0004*/ 	.word	index@(triton_poi_fused_convolution_leaky_relu_28)
        /*0008*/ 	.word	0x00000012


	//----- nvinfo : EIATTR_MIN_STACK_SIZE
	.align		4
.L_1:
        /*000c*/ 	.byte	0x04, 0x12
        /*000e*/ 	.short	(.L_3 - .L_2)
	.align		4
.L_2:
        /*0010*/ 	.word	index@(triton_poi_fused_convolution_leaky_relu_28)
        /*0014*/ 	.word	0x00000000


	//----- nvinfo : EIATTR_FRAME_SIZE
	.align		4
.L_3:
        /*0018*/ 	.byte	0x04, 0x11
        /*001a*/ 	.short	(.L_5 - .L_4)
	.align		4
.L_4:
        /*001c*/ 	.word	index@(triton_poi_fused_convolution_leaky_relu_28)
        /*0020*/ 	.word	0x00000000


	//----- nvinfo : EIATTR_MIN_STACK_SIZE
	.align		4
.L_5:
        /*0024*/ 	.byte	0x04, 0x12
        /*0026*/ 	.short	(.L_7 - .L_6)
	.align		4
.L_6:
        /*0028*/ 	.word	index@(triton_poi_fused_convolution_leaky_relu_28)
        /*002c*/ 	.word	0x00000000
.L_7:


//--------------------- .nv.info.triton_poi_fused_convolution_leaky_relu_28 --------------------------
	.section	.nv.info.triton_poi_fused_convolution_leaky_relu_28,"",@"SHT_CUDA_INFO"
	.sectionflags	@""
	.align	4


	//----- nvinfo : EIATTR_CUDA_API_VERSION
	.align		4
        /*0000*/ 	.byte	0x04, 0x37
        /*0002*/ 	.short	(.L_9 - .L_8)
.L_8:
        /*0004*/ 	.word	0x0000007c


	//----- nvinfo : EIATTR_KPARAM_INFO
	.align		4
.L_9:
        /*0008*/ 	.byte	0x04, 0x17
        /*000a*/ 	.short	(.L_11 - .L_10)
.L_10:
        /*000c*/ 	.word	0x00000000
        /*0010*/ 	.short	0x0003
        /*0012*/ 	.short	0x0018
        /*0014*/ 	.byte	0x00, 0xf0, 0x11, 0x00


	//----- nvinfo : EIATTR_KPARAM_INFO
	.align		4
.L_11:
        /*0018*/ 	.byte	0x04, 0x17
        /*001a*/ 	.short	(.L_13 - .L_12)
.L_12:
        /*001c*/ 	.word	0x00000000
        /*0020*/ 	.short	0x0002
        /*0022*/ 	.short	0x0010
        /*0024*/ 	.byte	0x00, 0xf4, 0x21, 0x00


	//----- nvinfo : EIATTR_KPARAM_INFO
	.align		4
.L_13:
        /*0028*/ 	.byte	0x04, 0x17
        /*002a*/ 	.short	(.L_15 - .L_14)
.L_14:
        /*002c*/ 	.word	0x00000000
        /*0030*/ 	.short	0x0001
        /*0032*/ 	.short	0x0008
        /*0034*/ 	.byte	0x00, 0xf4, 0x21, 0x00


	//----- nvinfo : EIATTR_KPARAM_INFO
	.align		4
.L_15:
        /*0038*/ 	.byte	0x04, 0x17
        /*003a*/ 	.short	(.L_17 - .L_16)
.L_16:
        /*003c*/ 	.word	0x00000000
        /*0040*/ 	.short	0x0000
        /*0042*/ 	.short	0x0000
        /*0044*/ 	.byte	0x00, 0xf4, 0x21, 0x00


	//----- nvinfo : EIATTR_SPARSE_MMA_MASK
	.align		4
.L_17:
        /*0048*/ 	.byte	0x03, 0x50
        /*004a*/ 	.short	0x0000


	//----- nvinfo : EIATTR_MAXREG_COUNT
	.align		4
        /*004c*/ 	.byte	0x03, 0x1b
        /*004e*/ 	.short	0x00ff


	//----- nvinfo : EIATTR_EXIT_INSTR_OFFSETS
	.align		4
        /*0050*/ 	.byte	0x04, 0x1c
        /*0052*/ 	.short	(.L_19 - .L_18)


	//   ....[0]....
.L_18:
        /*0054*/ 	.word	0x00000330


	//   ....[1]....
        /*0058*/ 	.word	0x00000350


	//----- nvinfo : EIATTR_REQNTID
	.align		4
.L_19:
        /*005c*/ 	.byte	0x04, 0x10
        /*005e*/ 	.short	(.L_21 - .L_20)
.L_20:
        /*0060*/ 	.word	0x00000080
        /*0064*/ 	.word	0x00000001
        /*0068*/ 	.word	0x00000001


	//----- nvinfo : EIATTR_CBANK_PARAM_SIZE
	.align		4
.L_21:
        /*006c*/ 	.byte	0x03, 0x19
        /*006e*/ 	.short	0x001c


	//----- nvinfo : EIATTR_PARAM_CBANK
	.align		4
        /*0070*/ 	.byte	0x04, 0x0a
        /*0072*/ 	.short	(.L_23 - .L_22)
	.align		4
.L_22:
        /*0074*/ 	.word	index@(.nv.constant0.triton_poi_fused_convolution_leaky_relu_28)
        /*0078*/ 	.short	0x0210
        /*007a*/ 	.short	0x001c


	//----- nvinfo : EIATTR_SW_WAR
	.align		4
.L_23:
        /*007c*/ 	.byte	0x04, 0x36
        /*007e*/ 	.short	(.L_25 - .L_24)
.L_24:
        /*0080*/ 	.word	0x00000008
.L_25:


//--------------------- .nv.callgraph             --------------------------
	.section	.nv.callgraph,"",@"SHT_CUDA_CALLGRAPH"
	.align	4
	.sectionentsize	8
	.align		4
        /*0000*/ 	.word	0x00000000
	.align		4
        /*0004*/ 	.word	0xffffffff
	.align		4
        /*0008*/ 	.word	0x00000000
	.align		4
        /*000c*/ 	.word	0xfffffffe
	.align		4
        /*0010*/ 	.word	0x00000000
	.align		4
        /*0014*/ 	.word	0xfffffffd
	.align		4
        /*0018*/ 	.word	0x00000000
	.align		4
        /*001c*/ 	.word	0xfffffffc


//--------------------- .text.triton_poi_fused_convolution_leaky_relu_28 --------------------------
	.section	.text.triton_poi_fused_convolution_leaky_relu_28,"ax",@progbits
	.align	128
        .global         triton_poi_fused_convolution_leaky_relu_28
        .type           triton_poi_fused_convolution_leaky_relu_28,@function
        .size           triton_poi_fused_convolution_leaky_relu_28,(.L_x_1 - triton_poi_fused_convolution_leaky_relu_28)
        .other          triton_poi_fused_convolution_leaky_relu_28,@"STO_CUDA_ENTRY STV_DEFAULT"
triton_poi_fused_convolution_leaky_relu_28:
.text.triton_poi_fused_convolution_leaky_relu_28:
[----:B------:R-:W0:Y:S02]  /*0000*/  LDC R1, c[0x0][0x28] ;  /* 0x00000a00ff017b82 */ /* 0x000e240000000800 */
[----:B------:R-:W1:Y:S01]  /*0010*/  S2R R0, SR_TID.X ;  /* 0x0000000000007919 */ /* 0x000e620000002100 */
[----:B------:R-:W2:Y:S01]  /*0020*/  LDC.64 R2, c[0x0][0x220] ;  /* 0x00008800ff027b82 */ /* 0x000ea20000000a00 */
[----:B------:R-:W-:Y:S01]  /*0030*/  HFMA2.MMA R15, -RZ, RZ, 0, 0 ;  /* 0x00000000ff0f7435 */ /* 0x000fe200000001ff */
[----:B------:R-:W-:Y:S01]  /*0040*/  ULDC.64 UR4, c[0x0][0x208] ;  /* 0x0000820000047ab9 */ /* 0x000fe20000000a00 */
[----:B------:R-:W3:Y:S01]  /*0050*/  S2R R9, SR_CTAID.X ;  /* 0x0000000000097919 */ /* 0x000ee20000002500 */
[----:B-1----:R-:W-:-:S05]  /*0060*/  IMAD.SHL.U32 R0, R0, 0x2, RZ ;  /* 0x0000000200007824 */ /* 0x002fca00078e00ff */
[----:B------:R-:W-:-:S05]  /*0070*/  LOP3.LUT R0, R0, 0xfe, RZ, 0xc0, !PT ;  /* 0x000000fe00007812 */ /* 0x000fca00078ec0ff */
[----:B---3--:R-:W-:-:S04]  /*0080*/  IMAD R9, R9, 0x100, R0 ;  /* 0x0000010009097824 */ /* 0x008fc800078e0200 */
[C---:B------:R-:W-:Y:S01]  /*0090*/  IMAD.HI R4, R9.reuse, 0x51eb851f, RZ ;  /* 0x51eb851f09047827 */ /* 0x040fe200078e02ff */
[----:B------:R-:W-:Y:S02]  /*00a0*/  IADD3 R0, R9, 0x1, RZ ;  /* 0x0000000109007810 */ /* 0x000fe40007ffe0ff */
[----:B------:R-:W-:Y:S02]  /*00b0*/  ISETP.GE.AND P4, PT, R9, 0xc80, PT ;  /* 0x00000c800900780c */ /* 0x000fe40003f86270 */
[----:B------:R-:W-:Y:S01]  /*00c0*/  SHF.R.U32.HI R5, RZ, 0x1f, R4 ;  /* 0x0000001fff057819 */ /* 0x000fe20000011604 */
[----:B------:R-:W-:-:S03]  /*00d0*/  IMAD.HI R6, R0, 0x51eb851f, RZ ;  /* 0x51eb851f00067827 */ /* 0x000fc600078e02ff */
[----:B------:R-:W-:Y:S02]  /*00e0*/  LEA.HI.SX32 R0, R4, R5, 0x1d ;  /* 0x0000000504007211 */ /* 0x000fe400078feaff */
[----:B------:R-:W-:Y:S02]  /*00f0*/  SHF.R.U32.HI R5, RZ, 0x1f, R6 ;  /* 0x0000001fff057819 */ /* 0x000fe40000011606 */
[----:B------:R-:W-:Y:S02]  /*0100*/  SHF.R.S32.HI R11, RZ, 0x1f, R0 ;  /* 0x0000001fff0b7819 */ /* 0x000fe40000011400 */
[----:B------:R-:W-:Y:S02]  /*0110*/  LEA.HI.SX32 R8, R6, R5, 0x1d ;  /* 0x0000000506087211 */ /* 0x000fe400078feaff */
[----:B------:R-:W1:Y:S01]  /*0120*/  LDC.64 R6, c[0x0][0x210] ;  /* 0x00008400ff067b82 */ /* 0x000e620000000a00 */
[----:B------:R-:W-:Y:S02]  /*0130*/  LEA.HI R11, R11, R0, RZ, 0x5 ;  /* 0x000000000b0b7211 */ /* 0x000fe400078f28ff */
[----:B------:R-:W-:-:S02]  /*0140*/  SHF.R.S32.HI R13, RZ, 0x1f, R8 ;  /* 0x0000001fff0d7819 */ /* 0x000fc40000011408 */
[----:B------:R-:W-:Y:S02]  /*0150*/  LOP3.LUT R11, R11, 0xffffffe0, RZ, 0xc0, !PT ;  /* 0xffffffe00b0b7812 */ /* 0x000fe400078ec0ff */
[----:B------:R-:W-:Y:S01]  /*0160*/  LEA.HI R13, R13, R8, RZ, 0x5 ;  /* 0x000000080d0d7211 */ /* 0x000fe200078f28ff */
[----:B------:R-:W3:Y:S02]  /*0170*/  LDC.64 R4, c[0x0][0x218] ;  /* 0x00008600ff047b82 */ /* 0x000ee40000000a00 */
[----:B------:R-:W-:Y:S01]  /*0180*/  IMAD.IADD R11, R0, 0x1, -R11 ;  /* 0x00000001000b7824 */ /* 0x000fe200078e0a0b */
[----:B------:R-:W-:-:S03]  /*0190*/  LOP3.LUT R13, R13, 0xffffffe0, RZ, 0xc0, !PT ;  /* 0xffffffe00d0d7812 */ /* 0x000fc600078ec0ff */
[----:B--2---:R-:W-:-:S04]  /*01a0*/  IMAD.WIDE R10, R11, 0x4, R2 ;  /* 0x000000040b0a7825 */ /* 0x004fc800078e0202 */
[----:B------:R-:W-:Y:S01]  /*01b0*/  IMAD.IADD R13, R8, 0x1, -R13 ;  /* 0x00000001080d7824 */ /* 0x000fe200078e0a0d */
[----:B------:R-:W-:Y:S01]  /*01c0*/  MOV R0, RZ ;  /* 0x000000ff00007202 */ /* 0x000fe20000000f00 */
[----:B------:R-:W2:Y:S02]  /*01d0*/  @!P4 LDG.E.EL R15, desc[UR4][R10.64] ;  /* 0x000000040a0fc981 */ /* 0x000ea4000c2e1900 */
[----:B------:R-:W-:Y:S01]  /*01e0*/  IMAD.WIDE R2, R13, 0x4, R2 ;  /* 0x000000040d027825 */ /* 0x000fe200078e0202 */
[----:B------:R-:W-:-:S03]  /*01f0*/  CS2R R12, SRZ ;  /* 0x00000000000c7805 */ /* 0x000fc6000001ff00 */
[C---:B-1----:R-:W-:Y:S01]  /*0200*/  IMAD.WIDE R6, R9.reuse, 0x4, R6 ;  /* 0x0000000409067825 */ /* 0x042fe200078e0206 */
[----:B------:R-:W4:Y:S04]  /*0210*/  @!P4 LDG.E.EL R0, desc[UR4][R2.64] ;  /* 0x000000040200c981 */ /* 0x000f28000c2e1900 */
[----:B------:R-:W2:Y:S01]  /*0220*/  @!P4 LDG.E.64 R12, desc[UR4][R6.64] ;  /* 0x00000004060cc981 */ /* 0x000ea2000c1e1b00 */
[----:B---3--:R-:W-:Y:S01]  /*0230*/  IMAD.WIDE R4, R9, 0x4, R4 ;  /* 0x0000000409047825 */ /* 0x008fe200078e0204 */
[----:B------:R-:W-:-:S06]  /*0240*/  CS2R R8, SRZ ;  /* 0x0000000000087805 */ /* 0x000fcc000001ff00 */
[----:B------:R-:W3:Y:S01]  /*0250*/  @!P4 LDG.E.64 R8, desc[UR4][R4.64] ;  /* 0x000000040408c981 */ /* 0x000ee2000c1e1b00 */
[C---:B--2---:R-:W-:Y:S02]  /*0260*/  FSETP.GT.AND P3, PT, R15.reuse, -R12, PT ;  /* 0x8000000c0f00720b */ /* 0x044fe40003f64000 */
[C---:B----4-:R-:W-:Y:S01]  /*0270*/  FSETP.GT.AND P2, PT, R0.reuse, -R13, PT ;  /* 0x8000000d0000720b */ /* 0x050fe20003f44000 */
[C---:B------:R-:W-:Y:S01]  /*0280*/  FADD R12, R15.reuse, R12 ;  /* 0x0000000c0f0c7221 */ /* 0x040fe20000000000 */
[C---:B------:R-:W-:Y:S01]  /*0290*/  FADD R13, R0.reuse, R13 ;  /* 0x0000000d000d7221 */ /* 0x040fe20000000000 */
[----:B---3--:R-:W-:Y:S02]  /*02a0*/  FSETP.GT.AND P1, PT, R15, -R8, PT ;  /* 0x800000080f00720b */ /* 0x008fe40003f24000 */
[----:B------:R-:W-:-:S06]  /*02b0*/  FSETP.GT.AND P0, PT, R0, -R9, PT ;  /* 0x800000090000720b */ /* 0x000fcc0003f04000 */
[----:B------:R-:W-:Y:S02]  /*02c0*/  @!P3 FMUL R12, R12, 0.10000000149011611938 ;  /* 0x3dcccccd0c0cb820 */ /* 0x000fe40000400000 */
[----:B------:R-:W-:Y:S01]  /*02d0*/  @!P2 FMUL R13, R13, 0.10000000149011611938 ;  /* 0x3dcccccd0d0da820 */ /* 0x000fe20000400000 */
[----:B------:R-:W-:Y:S01]  /*02e0*/  FADD R8, R8, R15 ;  /* 0x0000000f08087221 */ /* 0x000fe20000000000 */
[----:B------:R-:W-:-:S03]  /*02f0*/  FADD R9, R9, R0 ;  /* 0x0000000009097221 */ /* 0x000fc60000000000 */
[----:B------:R1:W-:Y:S01]  /*0300*/  @!P4 STG.E.64 desc[UR4][R6.64], R12 ;  /* 0x0000000c0600c986 */ /* 0x0003e2000c101b04 */
[----:B------:R-:W-:Y:S01]  /*0310*/  @!P1 FMUL R8, R8, 0.10000000149011611938 ;  /* 0x3dcccccd08089820 */ /* 0x000fe20000400000 */
[----:B------:R-:W-:Y:S01]  /*0320*/  @!P0 FMUL R9, R9, 0.10000000149011611938 ;  /* 0x3dcccccd09098820 */ /* 0x000fe20000400000 */
[----:B------:R-:W-:Y:S06]  /*0330*/  @P4 EXIT ;  /* 0x000000000000494d */ /* 0x000fec0003800000 */
[----:B------:R-:W-:Y:S01]  /*0340*/  STG.E.64 desc[UR4][R4.64], R8 ;  /* 0x0000000804007986 */ /* 0x000fe2000c101b04 */
[----:B------:R-:W-:Y:S05]  /*0350*/  EXIT ;  /* 0x000000000000794d */ /* 0x000fea0003800000 */
.L_x_0:
[----:B------:R-:W-:-:S00]  /*0360*/  BRA `(.L_x_0) ;  /* 0xfffffffc00fc7947 */ /* 0x000fc0000383ffff */
[----:B------:R-:W-:-:S00]  /*0370*/  NOP ;  /* 0x0000000000007918 */ /* 0x000fc00000000000 */
        /* <DEDUP_REMOVED lines=8> */
.L_x_1:


//--------------------- .nv.constant0.triton_poi_fused_convolution_leaky_relu_28 --------------------------
	.section	.nv.constant0.triton_poi_fused_convolution_leaky_relu_28,"a",@progbits
	.sectionflags	@""
	.align	4
.nv.constant0.triton_poi_fused_convolution_leaky_relu_28:
	.zero		556
